//
// Generated by NVIDIA NVVM Compiler
//
// Compiler Build ID: CL-36424714
// Cuda compilation tools, release 13.0, V13.0.88
// Based on NVVM 20.0.0
//

.version 9.0
.target sm_100
.address_size 64

	// .globl	_Z15G1_count_kernelP4NodeiiPiS1_S1_S1_

.visible .entry _Z15G1_count_kernelP4NodeiiPiS1_S1_S1_(
	.param .u64 .ptr .align 1 _Z15G1_count_kernelP4NodeiiPiS1_S1_S1__param_0,
	.param .u32 _Z15G1_count_kernelP4NodeiiPiS1_S1_S1__param_1,
	.param .u32 _Z15G1_count_kernelP4NodeiiPiS1_S1_S1__param_2,
	.param .u64 .ptr .align 1 _Z15G1_count_kernelP4NodeiiPiS1_S1_S1__param_3,
	.param .u64 .ptr .align 1 _Z15G1_count_kernelP4NodeiiPiS1_S1_S1__param_4,
	.param .u64 .ptr .align 1 _Z15G1_count_kernelP4NodeiiPiS1_S1_S1__param_5,
	.param .u64 .ptr .align 1 _Z15G1_count_kernelP4NodeiiPiS1_S1_S1__param_6
)
{
	.reg .pred 	%p<67>;
	.reg .b32 	%r<36>;
	.reg .b64 	%rd<36>;

	ld.param.u64 	%rd35, [_Z15G1_count_kernelP4NodeiiPiS1_S1_S1__param_0];
	ld.param.u32 	%r17, [_Z15G1_count_kernelP4NodeiiPiS1_S1_S1__param_2];
	ld.param.u64 	%rd11, [_Z15G1_count_kernelP4NodeiiPiS1_S1_S1__param_3];
	ld.param.u64 	%rd12, [_Z15G1_count_kernelP4NodeiiPiS1_S1_S1__param_4];
	ld.param.u64 	%rd13, [_Z15G1_count_kernelP4NodeiiPiS1_S1_S1__param_5];
	ld.param.u64 	%rd14, [_Z15G1_count_kernelP4NodeiiPiS1_S1_S1__param_6];
	mov.u32 	%r18, %ctaid.x;
	mov.u32 	%r19, %ntid.x;
	mov.u32 	%r20, %tid.x;
	mad.lo.s32 	%r1, %r18, %r19, %r20;
	setp.ge.s32 	%p13, %r1, %r17;
	@%p13 bra 	$L__BB0_23;
	cvta.to.global.u64 	%rd15, %rd12;
	mul.lo.s32 	%r21, %r1, 3;
	mul.wide.s32 	%rd16, %r21, 4;
	add.s64 	%rd17, %rd15, %rd16;
	ld.global.u32 	%r2, [%rd17];
	ld.global.u32 	%r3, [%rd17+4];
	ld.global.u32 	%r4, [%rd17+8];
	setp.eq.s64 	%p16, %rd35, 0;
	mov.pred 	%p62, -1;
	mov.pred 	%p61, 0;
	@%p16 bra 	$L__BB0_8;
	mov.u64 	%rd33, %rd35;
$L__BB0_3:
	ld.u32 	%r22, [%rd33];
	setp.ne.s32 	%p17, %r22, %r2;
	@%p17 bra 	$L__BB0_24;
	ld.u32 	%r5, [%rd33+16];
	setp.lt.s32 	%p23, %r5, 1;
	@%p23 bra 	$L__BB0_8;
	ld.u64 	%rd2, [%rd33+8];
	mov.b32 	%r33, 0;
$L__BB0_6:
	mul.wide.u32 	%rd18, %r33, 4;
	add.s64 	%rd19, %rd2, %rd18;
	ld.u32 	%r7, [%rd19];
	setp.eq.s32 	%p61, %r7, %r3;
	setp.ne.s32 	%p24, %r7, %r3;
	add.s32 	%r33, %r33, 1;
	setp.lt.s32 	%p25, %r33, %r5;
	and.pred  	%p26, %p24, %p25;
	@%p26 bra 	$L__BB0_6;
	setp.ne.s32 	%p62, %r7, %r3;
$L__BB0_8:
	setp.eq.s64 	%p29, %rd35, 0;
	mov.pred 	%p64, -1;
	mov.pred 	%p63, 0;
	@%p29 bra 	$L__BB0_15;
	mov.u64 	%rd34, %rd35;
$L__BB0_10:
	ld.u32 	%r24, [%rd34];
	setp.ne.s32 	%p30, %r24, %r2;
	@%p30 bra 	$L__BB0_25;
	ld.u32 	%r9, [%rd34+16];
	setp.lt.s32 	%p36, %r9, 1;
	@%p36 bra 	$L__BB0_15;
	ld.u64 	%rd5, [%rd34+8];
	mov.b32 	%r34, 0;
$L__BB0_13:
	mul.wide.u32 	%rd20, %r34, 4;
	add.s64 	%rd21, %rd5, %rd20;
	ld.u32 	%r11, [%rd21];
	setp.eq.s32 	%p63, %r11, %r4;
	setp.ne.s32 	%p37, %r11, %r4;
	add.s32 	%r34, %r34, 1;
	setp.lt.s32 	%p38, %r34, %r9;
	and.pred  	%p39, %p37, %p38;
	@%p39 bra 	$L__BB0_13;
	setp.ne.s32 	%p64, %r11, %r4;
$L__BB0_15:
	setp.eq.s64 	%p42, %rd35, 0;
	mov.pred 	%p66, 0;
	mov.pred 	%p65, -1;
	@%p42 bra 	$L__BB0_21;
$L__BB0_16:
	ld.u32 	%r26, [%rd35];
	setp.ne.s32 	%p43, %r26, %r3;
	@%p43 bra 	$L__BB0_26;
	ld.u32 	%r13, [%rd35+16];
	setp.lt.s32 	%p49, %r13, 1;
	@%p49 bra 	$L__BB0_21;
	ld.u64 	%rd8, [%rd35+8];
	mov.b32 	%r35, 0;
$L__BB0_19:
	mul.wide.u32 	%rd22, %r35, 4;
	add.s64 	%rd23, %rd8, %rd22;
	ld.u32 	%r15, [%rd23];
	setp.ne.s32 	%p65, %r15, %r4;
	add.s32 	%r35, %r35, 1;
	setp.lt.s32 	%p50, %r35, %r13;
	and.pred  	%p51, %p65, %p50;
	@%p51 bra 	$L__BB0_19;
	setp.eq.s32 	%p66, %r15, %r4;
$L__BB0_21:
	and.pred  	%p52, %p63, %p65;
	and.pred  	%p53, %p61, %p52;
	and.pred  	%p54, %p62, %p66;
	and.pred  	%p55, %p63, %p54;
	or.pred  	%p56, %p53, %p55;
	and.pred  	%p57, %p61, %p64;
	and.pred  	%p58, %p57, %p66;
	or.pred  	%p59, %p58, %p56;
	not.pred 	%p60, %p59;
	@%p60 bra 	$L__BB0_23;
	cvta.to.global.u64 	%rd24, %rd13;
	cvta.to.global.u64 	%rd25, %rd14;
	cvta.to.global.u64 	%rd26, %rd11;
	atom.global.add.u32 	%r28, [%rd26], 1;
	ld.global.u32 	%r29, [%rd25];
	mul.wide.s32 	%rd27, %r29, 4;
	add.s64 	%rd28, %rd24, %rd27;
	st.global.u32 	[%rd28], %r2;
	ld.global.u32 	%r30, [%rd25];
	mul.wide.s32 	%rd29, %r30, 4;
	add.s64 	%rd30, %rd24, %rd29;
	st.global.u32 	[%rd30+4], %r3;
	ld.global.u32 	%r31, [%rd25];
	mul.wide.s32 	%rd31, %r31, 4;
	add.s64 	%rd32, %rd24, %rd31;
	st.global.u32 	[%rd32+8], %r4;
	atom.global.add.u32 	%r32, [%rd25], 3;
$L__BB0_23:
	ret;
$L__BB0_24:
	ld.u64 	%rd33, [%rd33+24];
	setp.eq.s64 	%p20, %rd33, 0;
	@%p20 bra 	$L__BB0_8;
	bra.uni 	$L__BB0_3;
$L__BB0_25:
	ld.u64 	%rd34, [%rd34+24];
	setp.eq.s64 	%p33, %rd34, 0;
	@%p33 bra 	$L__BB0_15;
	bra.uni 	$L__BB0_10;
$L__BB0_26:
	ld.u64 	%rd35, [%rd35+24];
	setp.eq.s64 	%p46, %rd35, 0;
	@%p46 bra 	$L__BB0_21;
	bra.uni 	$L__BB0_16;

}


// ===== COMPILED SASS (sm_100) =====

	.target	sm_100

	.elftype	@"ET_EXEC"


//--------------------- .note.nv.tkinfo           --------------------------
	.section	.note.nv.tkinfo,"",@"SHT_NOTE"
	.sectionflags	@"SHF_NOTE_NV_TKINFO"
	.tkinfo
        /*0018*/ 	.word	0x00000002
        /*0030*/ 	.string	""
        /*0030*/ 	.string	"ptxas"
        /*0030*/ 	.string	"Cuda compilation tools, release 13.0, V13.0.88"
        /*0030*/ 	.string	"Build cuda_13.0.r13.0/compiler.36424714_0"
        /*0030*/ 	.string	"-arch sm_100 -m 64 "



//--------------------- .note.nv.cuinfo           --------------------------
	.section	.note.nv.cuinfo,"",@"SHT_NOTE"
	.sectionflags	@"SHF_NOTE_NV_CUINFO"
        /*0018*/ 	.short	0x0002
        /*001a*/ 	.short	0x0064
        /*001c*/ 	.short	0x0082
	.zero		2


//--------------------- .nv.info                  --------------------------
	.section	.nv.info,"",@"SHT_CUDA_INFO"
	.align	4


	//----- nvinfo : EIATTR_REGCOUNT
	.align		4
        /*0000*/ 	.byte	0x04, 0x2f
        /*0002*/ 	.short	(.L_1 - .L_0)
	.align		4
.L_0:
        /*0004*/ 	.word	index@(_Z15G1_count_kernelP4NodeiiPiS1_S1_S1_)
        /*0008*/ 	.word	0x00000014


	//----- nvinfo : EIATTR_FRAME_SIZE
	.align		4
.L_1:
        /*000c*/ 	.byte	0x04, 0x11
        /*000e*/ 	.short	(.L_3 - .L_2)
	.align		4
.L_2:
        /*0010*/ 	.word	index@(_Z15G1_count_kernelP4NodeiiPiS1_S1_S1_)
        /*0014*/ 	.word	0x00000000


	//----- nvinfo : EIATTR_MIN_STACK_SIZE
	.align		4
.L_3:
        /*0018*/ 	.byte	0x04, 0x12
        /*001a*/ 	.short	(.L_5 - .L_4)
	.align		4
.L_4:
        /*001c*/ 	.word	index@(_Z15G1_count_kernelP4NodeiiPiS1_S1_S1_)
        /*0020*/ 	.word	0x00000000
.L_5:


//--------------------- .nv.compat                --------------------------
	.section	.nv.compat,"",@"SHT_CUDA_COMPAT_INFO"
	.align	4
        /*0000*/ 	.byte	0x02, 0x09, 0x00, 0x00, 0x02, 0x02, 0x01, 0x00, 0x02, 0x05, 0x05, 0x00, 0x03, 0x07, 0x01, 0x01
        /*0010*/ 	.byte	0x02, 0x03, 0x00, 0x00, 0x02, 0x06, 0x01, 0x00, 0x04, 0x0b, 0x08, 0x00, 0x09, 0x00, 0x00, 0x00
        /*0020*/ 	.byte	0x00, 0x00, 0x00, 0x00


//--------------------- .nv.info._Z15G1_count_kernelP4NodeiiPiS1_S1_S1_ --------------------------
	.section	.nv.info._Z15G1_count_kernelP4NodeiiPiS1_S1_S1_,"",@"SHT_CUDA_INFO"
	.sectionflags	@""
	.align	4


	//----- nvinfo : EIATTR_CUDA_API_VERSION
	.align		4
        /*0000*/ 	.byte	0x04, 0x37
        /*0002*/ 	.short	(.L_7 - .L_6)
.L_6:
        /*0004*/ 	.word	0x00000082


	//----- nvinfo : EIATTR_KPARAM_INFO
	.align		4
.L_7:
        /*0008*/ 	.byte	0x04, 0x17
        /*000a*/ 	.short	(.L_9 - .L_8)
.L_8:
        /*000c*/ 	.word	0x00000000
        /*0010*/ 	.short	0x0006
        /*0012*/ 	.short	0x0028
        /*0014*/ 	.byte	0x00, 0xf5, 0x21, 0x00


	//----- nvinfo : EIATTR_KPARAM_INFO
	.align		4
.L_9:
        /*0018*/ 	.byte	0x04, 0x17
        /*001a*/ 	.short	(.L_11 - .L_10)
.L_10:
        /*001c*/ 	.word	0x00000000
        /*0020*/ 	.short	0x0005
        /*0022*/ 	.short	0x0020
        /*0024*/ 	.byte	0x00, 0xf5, 0x21, 0x00


	//----- nvinfo : EIATTR_KPARAM_INFO
	.align		4
.L_11:
        /*0028*/ 	.byte	0x04, 0x17
        /*002a*/ 	.short	(.L_13 - .L_12)
.L_12:
        /*002c*/ 	.word	0x00000000
        /*0030*/ 	.short	0x0004
        /*0032*/ 	.short	0x0018
        /*0034*/ 	.byte	0x00, 0xf5, 0x21, 0x00


	//----- nvinfo : EIATTR_KPARAM_INFO
	.align		4
.L_13:
        /*0038*/ 	.byte	0x04, 0x17
        /*003a*/ 	.short	(.L_15 - .L_14)
.L_14:
        /*003c*/ 	.word	0x00000000
        /*0040*/ 	.short	0x0003
        /*0042*/ 	.short	0x0010
        /*0044*/ 	.byte	0x00, 0xf5, 0x21, 0x00


	//----- nvinfo : EIATTR_KPARAM_INFO
	.align		4
.L_15:
        /*0048*/ 	.byte	0x04, 0x17
        /*004a*/ 	.short	(.L_17 - .L_16)
.L_16:
        /*004c*/ 	.word	0x00000000
        /*0050*/ 	.short	0x0002
        /*0052*/ 	.short	0x000c
        /*0054*/ 	.byte	0x00, 0xf0, 0x11, 0x00


	//----- nvinfo : EIATTR_KPARAM_INFO
	.align		4
.L_17:
        /*0058*/ 	.byte	0x04, 0x17
        /*005a*/ 	.short	(.L_19 - .L_18)
.L_18:
        /*005c*/ 	.word	0x00000000
        /*0060*/ 	.short	0x0001
        /*0062*/ 	.short	0x0008
        /*0064*/ 	.byte	0x00, 0xf0, 0x11, 0x00


	//----- nvinfo : EIATTR_KPARAM_INFO
	.align		4
.L_19:
        /*0068*/ 	.byte	0x04, 0x17
        /*006a*/ 	.short	(.L_21 - .L_20)
.L_20:
        /*006c*/ 	.word	0x00000000
        /*0070*/ 	.short	0x0000
        /*0072*/ 	.short	0x0000
        /*0074*/ 	.byte	0x00, 0xf5, 0x21, 0x00


	//----- nvinfo : EIATTR_SPARSE_MMA_MASK
	.align		4
.L_21:
        /*0078*/ 	.byte	0x03, 0x50
        /*007a*/ 	.short	0x0000


	//----- nvinfo : EIATTR_MAXREG_COUNT
	.align		4
        /*007c*/ 	.byte	0x03, 0x1b
        /*007e*/ 	.short	0x00ff


	//----- nvinfo : EIATTR_MERCURY_ISA_VERSION
	.align		4
        /*0080*/ 	.byte	0x03, 0x5f
        /*0082*/ 	.short	0x0101


	//----- nvinfo : EIATTR_INT_WARP_WIDE_INSTR_OFFSETS
	.align		4
        /*0084*/ 	.byte	0x04, 0x31
        /*0086*/ 	.short	(.L_23 - .L_22)


	//   ....[0]....
.L_22:
        /*0088*/ 	.word	0x000007e0


	//----- nvinfo : EIATTR_VRC_CTA_INIT_COUNT
	.align		4
.L_23:
        /*008c*/ 	.byte	0x02, 0x4a
	.zero		1
	.zero		1


	//----- nvinfo : EIATTR_EXIT_INSTR_OFFSETS
	.align		4
        /*0090*/ 	.byte	0x04, 0x1c
        /*0092*/ 	.short	(.L_25 - .L_24)


	//   ....[0]....
.L_24:
        /*0094*/ 	.word	0x00000070


	//   ....[1]....
        /*0098*/ 	.word	0x000007b0


	//   ....[2]....
        /*009c*/ 	.word	0x00000900


	//----- nvinfo : EIATTR_CRS_STACK_SIZE
	.align		4
.L_25:
        /*00a0*/ 	.byte	0x04, 0x1e
        /*00a2*/ 	.short	(.L_27 - .L_26)
.L_26:
        /*00a4*/ 	.word	0x00000000


	//----- nvinfo : EIATTR_CBANK_PARAM_SIZE
	.align		4
.L_27:
        /*00a8*/ 	.byte	0x03, 0x19
        /*00aa*/ 	.short	0x0030


	//----- nvinfo : EIATTR_PARAM_CBANK
	.align		4
        /*00ac*/ 	.byte	0x04, 0x0a
        /*00ae*/ 	.short	(.L_29 - .L_28)
	.align		4
.L_28:
        /*00b0*/ 	.word	index@(.nv.constant0._Z15G1_count_kernelP4NodeiiPiS1_S1_S1_)
        /*00b4*/ 	.short	0x0380
        /*00b6*/ 	.short	0x0030


	//----- nvinfo : EIATTR_SW_WAR
	.align		4
.L_29:
        /*00b8*/ 	.byte	0x04, 0x36
        /*00ba*/ 	.short	(.L_31 - .L_30)
.L_30:
        /*00bc*/ 	.word	0x00000008
.L_31:


//--------------------- .nv.callgraph             --------------------------
	.section	.nv.callgraph,"",@"SHT_CUDA_CALLGRAPH"
	.align	4
	.sectionentsize	8
	.align		4
        /*0000*/ 	.word	0x00000000
	.align		4
        /*0004*/ 	.word	0xffffffff
	.align		4
        /*0008*/ 	.word	0x00000000
	.align		4
        /*000c*/ 	.word	0xfffffffe
	.align		4
        /*0010*/ 	.word	0x00000000
	.align		4
        /*0014*/ 	.word	0xfffffffd
	.align		4
        /*0018*/ 	.word	0x00000000
	.align		4
        /*001c*/ 	.word	0xfffffffc


//--------------------- .text._Z15G1_count_kernelP4NodeiiPiS1_S1_S1_ --------------------------
	.section	.text._Z15G1_count_kernelP4NodeiiPiS1_S1_S1_,"ax",@progbits
	.align	128
        .global         _Z15G1_count_kernelP4NodeiiPiS1_S1_S1_
        .type           _Z15G1_count_kernelP4NodeiiPiS1_S1_S1_,@function
        .size           _Z15G1_count_kernelP4NodeiiPiS1_S1_S1_,(.L_x_17 - _Z15G1_count_kernelP4NodeiiPiS1_S1_S1_)
        .other          _Z15G1_count_kernelP4NodeiiPiS1_S1_S1_,@"STO_CUDA_ENTRY STV_DEFAULT"
_Z15G1_count_kernelP4NodeiiPiS1_S1_S1_:
.text._Z15G1_count_kernelP4NodeiiPiS1_S1_S1_:
[----:B------:R-:W-:Y:S01]  /*0000*/  LDC R1, c[0x0][0x37c] ;  /* 0x0000df00ff017b82 */ /* 0x000fe20000000800 */
[----:B------:R-:W0:Y:S07]  /*0010*/  S2R R3, SR_TID.X ;  /* 0x0000000000037919 */ /* 0x000e2e0000002100 */
[----:B------:R-:W0:Y:S01]  /*0020*/  S2UR UR4, SR_CTAID.X ;  /* 0x00000000000479c3 */ /* 0x000e220000002500 */
[----:B------:R-:W1:Y:S07]  /*0030*/  LDCU UR5, c[0x0][0x38c] ;  /* 0x00007180ff0577ac */ /* 0x000e6e0008000800 */
[----:B------:R-:W0:Y:S02]  /*0040*/  LDC R0, c[0x0][0x360] ;  /* 0x0000d800ff007b82 */ /* 0x000e240000000800 */
[----:B0-----:R-:W-:-:S05]  /*0050*/  IMAD R0, R0, UR4, R3 ;  /* 0x0000000400007c24 */ /* 0x001fca000f8e0203 */
[----:B-1----:R-:W-:-:S13]  /*0060*/  ISETP.GE.AND P0, PT, R0, UR5, PT ;  /* 0x0000000500007c0c */ /* 0x002fda000bf06270 */
[----:B------:R-:W-:Y:S05]  /*0070*/  @P0 EXIT ;  /* 0x000000000000094d */ /* 0x000fea0003800000 */
[----:B------:R-:W0:Y:S01]  /*0080*/  LDC.64 R6, c[0x0][0x398] ;  /* 0x0000e600ff067b82 */ /* 0x000e220000000a00 */
[----:B------:R-:W1:Y:S01]  /*0090*/  LDCU.64 UR4, c[0x0][0x358] ;  /* 0x00006b00ff0477ac */ /* 0x000e620008000a00 */
[----:B------:R-:W-:Y:S01]  /*00a0*/  IMAD R3, R0, 0x3, RZ ;  /* 0x0000000300037824 */ /* 0x000fe200078e02ff */
[----:B------:R-:W2:Y:S03]  /*00b0*/  LDCU.64 UR6, c[0x0][0x380] ;  /* 0x00007000ff0677ac */ /* 0x000ea60008000a00 */
[----:B0-----:R-:W-:-:S05]  /*00c0*/  IMAD.WIDE R6, R3, 0x4, R6 ;  /* 0x0000000403067825 */ /* 0x001fca00078e0206 */
[----:B-1----:R0:W5:Y:S04]  /*00d0*/  LDG.E R3, desc[UR4][R6.64] ;  /* 0x0000000406037981 */ /* 0x002168000c1e1900 */
[----:B------:R0:W5:Y:S04]  /*00e0*/  LDG.E R2, desc[UR4][R6.64+0x4] ;  /* 0x0000040406027981 */ /* 0x000168000c1e1900 */
[----:B------:R0:W5:Y:S01]  /*00f0*/  LDG.E R0, desc[UR4][R6.64+0x8] ;  /* 0x0000080406007981 */ /* 0x000162000c1e1900 */
[----:B------:R-:W1:Y:S01]  /*0100*/  LDCU.64 UR8, c[0x0][0x380] ;  /* 0x00007000ff0877ac */ /* 0x000e620008000a00 */
[----:B------:R-:W-:-:S02]  /*0110*/  PLOP3.LUT P1, PT, PT, PT, PT, 0x80, 0x8 ;  /* 0x000000000008781c */ /* 0x000fc40003f2f070 */
[----:B------:R-:W-:Y:S01]  /*0120*/  PLOP3.LUT P4, PT, PT, PT, PT, 0x8, 0x80 ;  /* 0x000000000080781c */ /* 0x000fe20003f8e170 */
[----:B--2---:R-:W-:-:S04]  /*0130*/  UISETP.NE.U32.AND UP0, UPT, UR6, URZ, UPT ;  /* 0x000000ff0600728c */ /* 0x004fc8000bf05070 */
[----:B------:R-:W-:Y:S01]  /*0140*/  UISETP.NE.AND.EX UP0, UPT, UR7, URZ, UPT, UP0 ;  /* 0x000000ff0700728c */ /* 0x000fe2000bf05300 */
[----:B-1----:R-:W-:Y:S02]  /*0150*/  IMAD.U32 R4, RZ, RZ, UR8 ;  /* 0x00000008ff047e24 */ /* 0x002fe4000f8e00ff */
[----:B------:R-:W-:-:S06]  /*0160*/  IMAD.U32 R5, RZ, RZ, UR9 ;  /* 0x00000009ff057e24 */ /* 0x000fcc000f8e00ff */
[----:B0-----:R-:W-:Y:S05]  /*0170*/  BRA.U !UP0, `(.L_x_0) ;  /* 0x0000000108707547 */ /* 0x001fea000b800000 */
[----:B------:R-:W2:Y:S01]  /*0180*/  LD.E R6, desc[UR4][R4.64] ;  /* 0x0000000404067980 */ /* 0x000ea2000c101900 */
[----:B------:R-:W-:Y:S01]  /*0190*/  IMAD.U32 R7, RZ, RZ, UR9 ;  /* 0x00000009ff077e24 */ /* 0x000fe2000f8e00ff */
[----:B------:R-:W-:Y:S01]  /*01a0*/  BSSY.RECONVERGENT B0, `(.L_x_0) ;  /* 0x0000019000007945 */ /* 0x000fe20003800200 */
[----:B--2--5:R-:W-:Y:S01]  /*01b0*/  ISETP.NE.AND P0, PT, R6, R3, PT ;  /* 0x000000030600720c */ /* 0x024fe20003f05270 */
[----:B------:R-:W-:-:S12]  /*01c0*/  IMAD.U32 R6, RZ, RZ, UR8 ;  /* 0x00000008ff067e24 */ /* 0x000fd8000f8e00ff */
[----:B------:R-:W-:Y:S05]  /*01d0*/  @!P0 BRA `(.L_x_1) ;  /* 0x00000000001c8947 */ /* 0x000fea0003800000 */
.L_x_3:
[----:B------:R-:W2:Y:S02]  /*01e0*/  LD.E.64 R6, desc[UR4][R6.64+0x18] ;  /* 0x0000180406067980 */ /* 0x000ea4000c101b00 */
[----:B--2---:R-:W-:-:S04]  /*01f0*/  ISETP.NE.U32.AND P0, PT, R6, RZ, PT ;  /* 0x000000ff0600720c */ /* 0x004fc80003f05070 */
[----:B------:R-:W-:-:S13]  /*0200*/  ISETP.NE.AND.EX P0, PT, R7, RZ, PT, P0 ;  /* 0x000000ff0700720c */ /* 0x000fda0003f05300 */
[----:B------:R-:W-:Y:S05]  /*0210*/  @!P0 BRA `(.L_x_2) ;  /* 0x0000000000448947 */ /* 0x000fea0003800000 */
[----:B------:R-:W2:Y:S02]  /*0220*/  LD.E R8, desc[UR4][R6.64] ;  /* 0x0000000406087980 */ /* 0x000ea4000c101900 */
[----:B--2---:R-:W-:-:S13]  /*0230*/  ISETP.NE.AND P0, PT, R8, R3, PT ;  /* 0x000000030800720c */ /* 0x004fda0003f05270 */
[----:B------:R-:W-:Y:S05]  /*0240*/  @P0 BRA `(.L_x_3) ;  /* 0xfffffffc00e40947 */ /* 0x000fea000383ffff */
.L_x_1:
[----:B------:R-:W2:Y:S02]  /*0250*/  LD.E R10, desc[UR4][R6.64+0x10] ;  /* 0x00001004060a7980 */ /* 0x000ea4000c101900 */
[----:B--2---:R-:W-:-:S13]  /*0260*/  ISETP.GE.AND P0, PT, R10, 0x1, PT ;  /* 0x000000010a00780c */ /* 0x004fda0003f06270 */
[----:B------:R-:W-:Y:S05]  /*0270*/  @!P0 BRA `(.L_x_2) ;  /* 0x00000000002c8947 */ /* 0x000fea0003800000 */
[----:B------:R0:W5:Y:S01]  /*0280*/  LD.E.64 R8, desc[UR4][R6.64+0x8] ;  /* 0x0000080406087980 */ /* 0x000162000c101b00 */
[----:B------:R-:W-:Y:S01]  /*0290*/  BSSY.RECONVERGENT B1, `(.L_x_2) ;  /* 0x0000009000017945 */ /* 0x000fe20003800200 */
[----:B------:R-:W-:-:S07]  /*02a0*/  IMAD.MOV.U32 R11, RZ, RZ, RZ ;  /* 0x000000ffff0b7224 */ /* 0x000fce00078e00ff */
.L_x_4:
[----:B0----5:R-:W-:-:S06]  /*02b0*/  IMAD.WIDE.U32 R6, R11, 0x4, R8 ;  /* 0x000000040b067825 */ /* 0x021fcc00078e0008 */
[----:B------:R-:W2:Y:S01]  /*02c0*/  LD.E R7, desc[UR4][R6.64] ;  /* 0x0000000406077980 */ /* 0x000ea2000c101900 */
[----:B------:R-:W-:-:S05]  /*02d0*/  VIADD R11, R11, 0x1 ;  /* 0x000000010b0b7836 */ /* 0x000fca0000000000 */
[----:B------:R-:W-:Y:S02]  /*02e0*/  ISETP.LT.AND P0, PT, R11, R10, PT ;  /* 0x0000000a0b00720c */ /* 0x000fe40003f01270 */
[CC--:B--2---:R-:W-:Y:S02]  /*02f0*/  ISETP.NE.AND P1, PT, R7.reuse, R2.reuse, PT ;  /* 0x000000020700720c */ /* 0x0c4fe40003f25270 */
[----:B------:R-:W-:-:S11]  /*0300*/  ISETP.EQ.AND P4, PT, R7, R2, PT ;  /* 0x000000020700720c */ /* 0x000fd60003f82270 */
[----:B------:R-:W-:Y:S05]  /*0310*/  @P1 BRA P0, `(.L_x_4) ;  /* 0xfffffffc00e41947 */ /* 0x000fea000003ffff */
[----:B------:R-:W-:Y:S05]  /*0320*/  BSYNC.RECONVERGENT B1 ;  /* 0x0000000000017941 */ /* 0x000fea0003800200 */
.L_x_2:
[----:B------:R-:W-:Y:S05]  /*0330*/  BSYNC.RECONVERGENT B0 ;  /* 0x0000000000007941 */ /* 0x000fea0003800200 */
.L_x_0:
[----:B------:R-:W0:Y:S01]  /*0340*/  LDCU.64 UR6, c[0x0][0x380] ;  /* 0x00007000ff0677ac */ /* 0x000e220008000a00 */
[----:B------:R-:W-:Y:S02]  /*0350*/  PLOP3.LUT P0, PT, PT, PT, PT, 0x80, 0x8 ;  /* 0x000000000008781c */ /* 0x000fe40003f0f070 */
[----:B------:R-:W-:Y:S01]  /*0360*/  PLOP3.LUT P5, PT, PT, PT, PT, 0x8, 0x80 ;  /* 0x000000000080781c */ /* 0x000fe20003fae170 */
[----:B0-----:R-:W-:-:S04]  /*0370*/  UISETP.NE.U32.AND UP0, UPT, UR6, URZ, UPT ;  /* 0x000000ff0600728c */ /* 0x001fc8000bf05070 */
[----:B------:R-:W-:-:S09]  /*0380*/  UISETP.NE.AND.EX UP0, UPT, UR7, URZ, UPT, UP0 ;  /* 0x000000ff0700728c */ /* 0x000fd2000bf05300 */
[----:B------:R-:W-:Y:S05]  /*0390*/  BRA.U !UP0, `(.L_x_5) ;  /* 0x0000000108747547 */ /* 0x000fea000b800000 */
[----:B------:R-:W2:Y:S01]  /*03a0*/  LD.E R6, desc[UR4][R4.64] ;  /* 0x0000000404067980 */ /* 0x000ea2000c101900 */
[----:B------:R-:W0:Y:S01]  /*03b0*/  LDCU.64 UR6, c[0x0][0x380] ;  /* 0x00007000ff0677ac */ /* 0x000e220008000a00 */
[----:B------:R-:W-:Y:S01]  /*03c0*/  BSSY.RECONVERGENT B0, `(.L_x_5) ;  /* 0x000001a000007945 */ /* 0x000fe20003800200 */
[----:B0-----:R-:W-:Y:S01]  /*03d0*/  IMAD.U32 R7, RZ, RZ, UR7 ;  /* 0x00000007ff077e24 */ /* 0x001fe2000f8e00ff */
[----:B--2--5:R-:W-:Y:S01]  /*03e0*/  ISETP.NE.AND P2, PT, R6, R3, PT ;  /* 0x000000030600720c */ /* 0x024fe20003f45270 */
[----:B------:R-:W-:-:S12]  /*03f0*/  IMAD.U32 R6, RZ, RZ, UR6 ;  /* 0x00000006ff067e24 */ /* 0x000fd8000f8e00ff */
[----:B------:R-:W-:Y:S05]  /*0400*/  @!P2 BRA `(.L_x_6) ;  /* 0x00000000001ca947 */ /* 0x000fea0003800000 */
.L_x_8:
[----:B------:R-:W2:Y:S02]  /*0410*/  LD.E.64 R6, desc[UR4][R6.64+0x18] ;  /* 0x0000180406067980 */ /* 0x000ea4000c101b00 */
[----:B--2---:R-:W-:-:S04]  /*0420*/  ISETP.NE.U32.AND P2, PT, R6, RZ, PT ;  /* 0x000000ff0600720c */ /* 0x004fc80003f45070 */
[----:B------:R-:W-:-:S13]  /*0430*/  ISETP.NE.AND.EX P2, PT, R7, RZ, PT, P2 ;  /* 0x000000ff0700720c */ /* 0x000fda0003f45320 */
[----:B------:R-:W-:Y:S05]  /*0440*/  @!P2 BRA `(.L_x_7) ;  /* 0x000000000044a947 */ /* 0x000fea0003800000 */
[----:B------:R-:W2:Y:S02]  /*0450*/  LD.E R8, desc[UR4][R6.64] ;  /* 0x0000000406087980 */ /* 0x000ea4000c101900 */
[----:B--2---:R-:W-:-:S13]  /*0460*/  ISETP.NE.AND P2, PT, R8, R3, PT ;  /* 0x000000030800720c */ /* 0x004fda0003f45270 */
[----:B------:R-:W-:Y:S05]  /*0470*/  @P2 BRA `(.L_x_8) ;  /* 0xfffffffc00e42947 */ /* 0x000fea000383ffff */
.L_x_6:
[----:B------:R-:W2:Y:S02]  /*0480*/  LD.E R10, desc[UR4][R6.64+0x10] ;  /* 0x00001004060a7980 */ /* 0x000ea4000c101900 */
[----:B--2---:R-:W-:-:S13]  /*0490*/  ISETP.GE.AND P2, PT, R10, 0x1, PT ;  /* 0x000000010a00780c */ /* 0x004fda0003f46270 */
[----:B------:R-:W-:Y:S05]  /*04a0*/  @!P2 BRA `(.L_x_7) ;  /* 0x00000000002ca947 */ /* 0x000fea0003800000 */
[----:B------:R0:W5:Y:S01]  /*04b0*/  LD.E.64 R8, desc[UR4][R6.64+0x8] ;  /* 0x0000080406087980 */ /* 0x000162000c101b00 */
[----:B------:R-:W-:Y:S01]  /*04c0*/  BSSY.RECONVERGENT B1, `(.L_x_7) ;  /* 0x0000009000017945 */ /* 0x000fe20003800200 */
[----:B------:R-:W-:-:S07]  /*04d0*/  IMAD.MOV.U32 R11, RZ, RZ, RZ ;  /* 0x000000ffff0b7224 */ /* 0x000fce00078e00ff */
.L_x_9:
        /* <DEDUP_REMOVED lines=8> */
.L_x_7:
[----:B------:R-:W-:Y:S05]  /*0560*/  BSYNC.RECONVERGENT B0 ;  /* 0x0000000000007941 */ /* 0x000fea0003800200 */
.L_x_5:
[----:B------:R-:W0:Y:S01]  /*0570*/  LDCU.64 UR6, c[0x0][0x380] ;  /* 0x00007000ff0677ac */ /* 0x000e220008000a00 */
[----:B------:R-:W-:Y:S02]  /*0580*/  PLOP3.LUT P3, PT, PT, PT, PT, 0x8, 0x80 ;  /* 0x000000000080781c */ /* 0x000fe40003f6e170 */
[----:B------:R-:W-:Y:S01]  /*0590*/  PLOP3.LUT P2, PT, PT, PT, PT, 0x80, 0x8 ;  /* 0x000000000008781c */ /* 0x000fe20003f4f070 */
[----:B0-----:R-:W-:-:S04]  /*05a0*/  UISETP.NE.U32.AND UP0, UPT, UR6, URZ, UPT ;  /* 0x000000ff0600728c */ /* 0x001fc8000bf05070 */
[----:B------:R-:W-:-:S09]  /*05b0*/  UISETP.NE.AND.EX UP0, UPT, UR7, URZ, UPT, UP0 ;  /* 0x000000ff0700728c */ /* 0x000fd2000bf05300 */
[----:B------:R-:W-:Y:S05]  /*05c0*/  BRA.U !UP0, `(.L_x_10) ;  /* 0x0000000108687547 */ /* 0x000fea000b800000 */
[----:B------:R-:W2:Y:S01]  /*05d0*/  LD.E R7, desc[UR4][R4.64] ;  /* 0x0000000404077980 */ /* 0x000ea2000c101900 */
[----:B------:R-:W-:Y:S01]  /*05e0*/  BSSY.RECONVERGENT B0, `(.L_x_10) ;  /* 0x0000018000007945 */ /* 0x000fe20003800200 */
[----:B--2--5:R-:W-:-:S13]  /*05f0*/  ISETP.NE.AND P6, PT, R7, R2, PT ;  /* 0x000000020700720c */ /* 0x024fda0003fc5270 */
[----:B------:R-:W-:Y:S05]  /*0600*/  @!P6 BRA `(.L_x_11) ;  /* 0x00000000001ce947 */ /* 0x000fea0003800000 */
.L_x_13:
[----:B------:R-:W2:Y:S02]  /*0610*/  LD.E.64 R4, desc[UR4][R4.64+0x18] ;  /* 0x0000180404047980 */ /* 0x000ea4000c101b00 */
[----:B--2---:R-:W-:-:S04]  /*0620*/  ISETP.NE.U32.AND P6, PT, R4, RZ, PT ;  /* 0x000000ff0400720c */ /* 0x004fc80003fc5070 */
[----:B------:R-:W-:-:S13]  /*0630*/  ISETP.NE.AND.EX P6, PT, R5, RZ, PT, P6 ;  /* 0x000000ff0500720c */ /* 0x000fda0003fc5360 */
[----:B------:R-:W-:Y:S05]  /*0640*/  @!P6 BRA `(.L_x_12) ;  /* 0x000000000044e947 */ /* 0x000fea0003800000 */
[----:B------:R-:W2:Y:S02]  /*0650*/  LD.E R7, desc[UR4][R4.64] ;  /* 0x0000000404077980 */ /* 0x000ea4000c101900 */
[----:B--2---:R-:W-:-:S13]  /*0660*/  ISETP.NE.AND P6, PT, R7, R2, PT ;  /* 0x000000020700720c */ /* 0x004fda0003fc5270 */
[----:B------:R-:W-:Y:S05]  /*0670*/  @P6 BRA `(.L_x_13) ;  /* 0xfffffffc00e46947 */ /* 0x000fea000383ffff */
.L_x_11:
[----:B------:R-:W2:Y:S02]  /*0680*/  LD.E R8, desc[UR4][R4.64+0x10] ;  /* 0x0000100404087980 */ /* 0x000ea4000c101900 */
[----:B--2---:R-:W-:-:S13]  /*0690*/  ISETP.GE.AND P6, PT, R8, 0x1, PT ;  /* 0x000000010800780c */ /* 0x004fda0003fc6270 */
[----:B------:R-:W-:Y:S05]  /*06a0*/  @!P6 BRA `(.L_x_12) ;  /* 0x00000000002ce947 */ /* 0x000fea0003800000 */
[----:B------:R0:W5:Y:S01]  /*06b0*/  LD.E.64 R6, desc[UR4][R4.64+0x8] ;  /* 0x0000080404067980 */ /* 0x000162000c101b00 */
[----:B------:R-:W-:Y:S01]  /*06c0*/  BSSY.RECONVERGENT B1, `(.L_x_14) ;  /* 0x0000008000017945 */ /* 0x000fe20003800200 */
[----:B------:R-:W-:-:S07]  /*06d0*/  IMAD.MOV.U32 R9, RZ, RZ, RZ ;  /* 0x000000ffff097224 */ /* 0x000fce00078e00ff */
.L_x_15:
[----:B0----5:R-:W-:-:S06]  /*06e0*/  IMAD.WIDE.U32 R4, R9, 0x4, R6 ;  /* 0x0000000409047825 */ /* 0x021fcc00078e0006 */
[----:B------:R-:W2:Y:S01]  /*06f0*/  LD.E R5, desc[UR4][R4.64] ;  /* 0x0000000404057980 */ /* 0x000ea2000c101900 */
[----:B------:R-:W-:-:S05]  /*0700*/  VIADD R9, R9, 0x1 ;  /* 0x0000000109097836 */ /* 0x000fca0000000000 */
[----:B------:R-:W-:Y:S02]  /*0710*/  ISETP.LT.AND P3, PT, R9, R8, PT ;  /* 0x000000080900720c */ /* 0x000fe40003f61270 */
[----:B--2---:R-:W-:-:S13]  /*0720*/  ISETP.NE.AND P2, PT, R5, R0, PT ;  /* 0x000000000500720c */ /* 0x004fda0003f45270 */
[----:B------:R-:W-:Y:S05]  /*0730*/  @P2 BRA P3, `(.L_x_15) ;  /* 0xfffffffc00e82947 */ /* 0x000fea000183ffff */
[----:B------:R-:W-:Y:S05]  /*0740*/  BSYNC.RECONVERGENT B1 ;  /* 0x0000000000017941 */ /* 0x000fea0003800200 */
.L_x_14:
[----:B------:R-:W-:-:S13]  /*0750*/  ISETP.EQ.AND P3, PT, R5, R0, PT ;  /* 0x000000000500720c */ /* 0x000fda0003f62270 */
.L_x_12:
[----:B------:R-:W-:Y:S05]  /*0760*/  BSYNC.RECONVERGENT B0 ;  /* 0x0000000000007941 */ /* 0x000fea0003800200 */
.L_x_10:
[----:B------:R-:W-:Y:S02]  /*0770*/  PLOP3.LUT P2, PT, P4, P5, P2, 0x80, 0x0 ;  /* 0x000000000000781c */ /* 0x000fe4000274b020 */
[----:B------:R-:W-:Y:S02]  /*0780*/  PLOP3.LUT P1, PT, P5, P1, P3, 0x80, 0x0 ;  /* 0x000000000000781c */ /* 0x000fe40002f23030 */
[----:B------:R-:W-:-:S04]  /*0790*/  PLOP3.LUT P0, PT, P3, P4, P0, 0x80, 0x0 ;  /* 0x000000000000781c */ /* 0x000fc80001f09000 */
[----:B------:R-:W-:-:S13]  /*07a0*/  PLOP3.LUT P0, PT, P0, P2, P1, 0xfe, 0x0 ;  /* 0x000000000000781c */ /* 0x000fda0000705f16 */
[----:B------:R-:W-:Y:S05]  /*07b0*/  @!P0 EXIT ;  /* 0x000000000000894d */ /* 0x000fea0003800000 */
[----:B------:R-:W0:Y:S01]  /*07c0*/  S2R R8, SR_LANEID ;  /* 0x0000000000087919 */ /* 0x000e220000000000 */
[----:B------:R-:W1:Y:S01]  /*07d0*/  LDC.64 R6, c[0x0][0x390] ;  /* 0x0000e400ff067b82 */ /* 0x000e620000000a00 */
[----:B------:R-:W-:Y:S02]  /*07e0*/  VOTEU.ANY UR6, UPT, PT ;  /* 0x0000000000067886 */ /* 0x000fe400038e0100 */
[----:B------:R-:W-:Y:S02]  /*07f0*/  UFLO.U32 UR7, UR6 ;  /* 0x00000006000772bd */ /* 0x000fe400080e0000 */
[----:B------:R-:W1:Y:S03]  /*0800*/  POPC R17, UR6 ;  /* 0x0000000600117d09 */ /* 0x000e660008000000 */
[----:B------:R-:W2:Y:S08]  /*0810*/  LDC.64 R4, c[0x0][0x3a8] ;  /* 0x0000ea00ff047b82 */ /* 0x000eb00000000a00 */
[----:B------:R-:W3:Y:S01]  /*0820*/  LDC.64 R12, c[0x0][0x3a0] ;  /* 0x0000e800ff0c7b82 */ /* 0x000ee20000000a00 */
[----:B0-----:R-:W-:-:S13]  /*0830*/  ISETP.EQ.U32.AND P0, PT, R8, UR7, PT ;  /* 0x0000000708007c0c */ /* 0x001fda000bf02070 */
[----:B-1----:R-:W-:Y:S04]  /*0840*/  @P0 REDG.E.ADD.STRONG.GPU desc[UR4][R6.64], R17 ;  /* 0x000000110600098e */ /* 0x002fe8000c12e104 */
[----:B--2---:R-:W3:Y:S02]  /*0850*/  LDG.E R9, desc[UR4][R4.64] ;  /* 0x0000000404097981 */ /* 0x004ee4000c1e1900 */
[----:B---3--:R-:W-:-:S05]  /*0860*/  IMAD.WIDE R8, R9, 0x4, R12 ;  /* 0x0000000409087825 */ /* 0x008fca00078e020c */
[----:B-----5:R-:W-:Y:S04]  /*0870*/  STG.E desc[UR4][R8.64], R3 ;  /* 0x0000000308007986 */ /* 0x020fe8000c101904 */
[----:B------:R-:W2:Y:S02]  /*0880*/  LDG.E R11, desc[UR4][R4.64] ;  /* 0x00000004040b7981 */ /* 0x000ea4000c1e1900 */
[----:B--2---:R-:W-:-:S05]  /*0890*/  IMAD.WIDE R10, R11, 0x4, R12 ;  /* 0x000000040b0a7825 */ /* 0x004fca00078e020c */
[----:B------:R-:W-:Y:S04]  /*08a0*/  STG.E desc[UR4][R10.64+0x4], R2 ;  /* 0x000004020a007986 */ /* 0x000fe8000c101904 */
[----:B------:R-:W2:Y:S02]  /*08b0*/  LDG.E R15, desc[UR4][R4.64] ;  /* 0x00000004040f7981 */ /* 0x000ea4000c1e1900 */
[----:B--2---:R-:W-:-:S04]  /*08c0*/  IMAD.WIDE R12, R15, 0x4, R12 ;  /* 0x000000040f0c7825 */ /* 0x004fc800078e020c */
[----:B------:R-:W-:Y:S01]  /*08d0*/  IMAD R15, R17, 0x3, RZ ;  /* 0x00000003110f7824 */ /* 0x000fe200078e02ff */
[----:B------:R-:W-:Y:S04]  /*08e0*/  STG.E desc[UR4][R12.64+0x8], R0 ;  /* 0x000008000c007986 */ /* 0x000fe8000c101904 */
[----:B------:R-:W-:Y:S01]  /*08f0*/  @P0 REDG.E.ADD.STRONG.GPU desc[UR4][R4.64], R15 ;  /* 0x0000000f0400098e */ /* 0x000fe2000c12e104 */
[----:B------:R-:W-:Y:S05]  /*0900*/  EXIT ;  /* 0x000000000000794d */ /* 0x000fea0003800000 */
.L_x_16:
[----:B------:R-:W-:-:S00]  /*0910*/  BRA `(.L_x_16) ;  /* 0xfffffffc00fc7947 */ /* 0x000fc0000383ffff */
[----:B------:R-:W-:-:S00]  /*0920*/  NOP ;  /* 0x0000000000007918 */ /* 0x000fc00000000000 */
        /* <DEDUP_REMOVED lines=13> */
.L_x_17:


//--------------------- .nv.shared.reserved.0     --------------------------
	.section	.nv.shared.reserved.0,"aw",@nobits
	.weak		__nv_reservedSMEM_offset_0_alias
	.size		__nv_reservedSMEM_offset_0_alias, 0, 64
	.other		__nv_reservedSMEM_offset_0_alias,@"STO_CUDA_RESERVED_SHARED STV_DEFAULT"
__nv_reservedSMEM_offset_0_alias:
	.zero		0
	.zero		64


//--------------------- .nv.constant0._Z15G1_count_kernelP4NodeiiPiS1_S1_S1_ --------------------------
	.section	.nv.constant0._Z15G1_count_kernelP4NodeiiPiS1_S1_S1_,"a",@progbits
	.sectionflags	@""
	.align	4
.nv.constant0._Z15G1_count_kernelP4NodeiiPiS1_S1_S1_:
	.zero		944


//--------------------- SYMBOLS --------------------------

	.type		.nv.reservedSmem.offset0,@object
	.size		.nv.reservedSmem.offset0,0x4
